	.headerflags	@"EF_CUDA_TEXMODE_UNIFIED EF_CUDA_64BIT_ADDRESS EF_CUDA_ACCELERATORS EF_CUDA_SM90 EF_CUDA_VIRTUAL_SM(EF_CUDA_SM90)"
	.elftype	@"ET_EXEC"


//--------------------- .nv.info                  --------------------------
	.section	.nv.info,"",@"SHT_CUDA_INFO"
	.align	4


	//----- nvinfo : EIATTR_REGCOUNT
	.align		4
        /*0000*/ 	.byte	0x04, 0x2f
        /*0002*/ 	.short	(.L_1 - .L_0)
	.align		4
.L_0:
        /*0004*/ 	.word	index@(triton_poi_fused_convolution_23)
        /*0008*/ 	.word	0x0000000c


	//----- nvinfo : EIATTR_MIN_STACK_SIZE
	.align		4
.L_1:
        /*000c*/ 	.byte	0x04, 0x12
        /*000e*/ 	.short	(.L_3 - .L_2)
	.align		4
.L_2:
        /*0010*/ 	.word	index@(triton_poi_fused_convolution_23)
        /*0014*/ 	.word	0x00000000


	//----- nvinfo : EIATTR_FRAME_SIZE
	.align		4
.L_3:
        /*0018*/ 	.byte	0x04, 0x11
        /*001a*/ 	.short	(.L_5 - .L_4)
	.align		4
.L_4:
        /*001c*/ 	.word	index@(triton_poi_fused_convolution_23)
        /*0020*/ 	.word	0x00000000


	//----- nvinfo : EIATTR_MIN_STACK_SIZE
	.align		4
.L_5:
        /*0024*/ 	.byte	0x04, 0x12
        /*0026*/ 	.short	(.L_7 - .L_6)
	.align		4
.L_6:
        /*0028*/ 	.word	index@(triton_poi_fused_convolution_23)
        /*002c*/ 	.word	0x00000000
.L_7:


//--------------------- .nv.info.triton_poi_fused_convolution_23 --------------------------
	.section	.nv.info.triton_poi_fused_convolution_23,"",@"SHT_CUDA_INFO"
	.sectionflags	@""
	.align	4


	//----- nvinfo : EIATTR_CUDA_API_VERSION
	.align		4
        /*0000*/ 	.byte	0x04, 0x37
        /*0002*/ 	.short	(.L_9 - .L_8)
.L_8:
        /*0004*/ 	.word	0x0000007c


	//----- nvinfo : EIATTR_KPARAM_INFO
	.align		4
.L_9:
        /*0008*/ 	.byte	0x04, 0x17
        /*000a*/ 	.short	(.L_11 - .L_10)
.L_10:
        /*000c*/ 	.word	0x00000000
        /*0010*/ 	.short	0x0002
        /*0012*/ 	.short	0x0010
        /*0014*/ 	.byte	0x00, 0xf0, 0x11, 0x00


	//----- nvinfo : EIATTR_KPARAM_INFO
	.align		4
.L_11:
        /*0018*/ 	.byte	0x04, 0x17
        /*001a*/ 	.short	(.L_13 - .L_12)
.L_12:
        /*001c*/ 	.word	0x00000000
        /*0020*/ 	.short	0x0001
        /*0022*/ 	.short	0x0008
        /*0024*/ 	.byte	0x00, 0xf4, 0x21, 0x00


	//----- nvinfo : EIATTR_KPARAM_INFO
	.align		4
.L_13:
        /*0028*/ 	.byte	0x04, 0x17
        /*002a*/ 	.short	(.L_15 - .L_14)
.L_14:
        /*002c*/ 	.word	0x00000000
        /*0030*/ 	.short	0x0000
        /*0032*/ 	.short	0x0000
        /*0034*/ 	.byte	0x00, 0xf4, 0x21, 0x00


	//----- nvinfo : EIATTR_SPARSE_MMA_MASK
	.align		4
.L_15:
        /*0038*/ 	.byte	0x03, 0x50
        /*003a*/ 	.short	0x0000


	//----- nvinfo : EIATTR_MAXREG_COUNT
	.align		4
        /*003c*/ 	.byte	0x03, 0x1b
        /*003e*/ 	.short	0x00ff


	//----- nvinfo : EIATTR_EXIT_INSTR_OFFSETS
	.align		4
        /*0040*/ 	.byte	0x04, 0x1c
        /*0042*/ 	.short	(.L_17 - .L_16)


	//   ....[0]....
.L_16:
        /*0044*/ 	.word	0x00000160


	//   ....[1]....
        /*0048*/ 	.word	0x00000180


	//----- nvinfo : EIATTR_REQNTID
	.align		4
.L_17:
        /*004c*/ 	.byte	0x04, 0x10
        /*004e*/ 	.short	(.L_19 - .L_18)
.L_18:
        /*0050*/ 	.word	0x00000080
        /*0054*/ 	.word	0x00000001
        /*0058*/ 	.word	0x00000001


	//----- nvinfo : EIATTR_CBANK_PARAM_SIZE
	.align		4
.L_19:
        /*005c*/ 	.byte	0x03, 0x19
        /*005e*/ 	.short	0x0014


	//----- nvinfo : EIATTR_PARAM_CBANK
	.align		4
        /*0060*/ 	.byte	0x04, 0x0a
        /*0062*/ 	.short	(.L_21 - .L_20)
	.align		4
.L_20:
        /*0064*/ 	.word	index@(.nv.constant0.triton_poi_fused_convolution_23)
        /*0068*/ 	.short	0x0210
        /*006a*/ 	.short	0x0014


	//----- nvinfo : EIATTR_SW_WAR
	.align		4
.L_21:
        /*006c*/ 	.byte	0x04, 0x36
        /*006e*/ 	.short	(.L_23 - .L_22)
.L_22:
        /*0070*/ 	.word	0x00000008
.L_23:


//--------------------- .nv.callgraph             --------------------------
	.section	.nv.callgraph,"",@"SHT_CUDA_CALLGRAPH"
	.align	4
	.sectionentsize	8
	.align		4
        /*0000*/ 	.word	0x00000000
	.align		4
        /*0004*/ 	.word	0xffffffff
	.align		4
        /*0008*/ 	.word	0x00000000
	.align		4
        /*000c*/ 	.word	0xfffffffe
	.align		4
        /*0010*/ 	.word	0x00000000
	.align		4
        /*0014*/ 	.word	0xfffffffd
	.align		4
        /*0018*/ 	.word	0x00000000
	.align		4
        /*001c*/ 	.word	0xfffffffc


//--------------------- .text.triton_poi_fused_convolution_23 --------------------------
	.section	.text.triton_poi_fused_convolution_23,"ax",@progbits
	.align	128
        .global         triton_poi_fused_convolution_23
        .type           triton_poi_fused_convolution_23,@function
        .size           triton_poi_fused_convolution_23,(.L_x_1 - triton_poi_fused_convolution_23)
        .other          triton_poi_fused_convolution_23,@"STO_CUDA_ENTRY STV_DEFAULT"
triton_poi_fused_convolution_23:
.text.triton_poi_fused_convolution_23:
[----:B------:R-:W0:Y:S02]  /*0000*/  LDC R1, c[0x0][0x28] ;  /* 0x00000a00ff017b82 */ /* 0x000e240000000800 */
[----:B------:R-:W1:Y:S01]  /*0010*/  S2R R0, SR_TID.X ;  /* 0x0000000000007919 */ /* 0x000e620000002100 */
[----:B------:R-:W2:Y:S01]  /*0020*/  LDC.64 R2, c[0x0][0x210] ;  /* 0x00008400ff027b82 */ /* 0x000ea20000000a00 */
[----:B------:R-:W-:Y:S01]  /*0030*/  ULDC.64 UR4, c[0x0][0x208] ;  /* 0x0000820000047ab9 */ /* 0x000fe20000000a00 */
[----:B------:R-:W3:Y:S06]  /*0040*/  S2R R7, SR_CTAID.X ;  /* 0x0000000000077919 */ /* 0x000eec0000002500 */
[----:B------:R-:W4:Y:S01]  /*0050*/  LDC.64 R4, c[0x0][0x218] ;  /* 0x00008600ff047b82 */ /* 0x000f220000000a00 */
[----:B-1----:R-:W-:-:S04]  /*0060*/  SHF.L.U32 R0, R0, 0x1, RZ ;  /* 0x0000000100007819 */ /* 0x002fc800000006ff */
[----:B------:R-:W-:-:S04]  /*0070*/  LOP3.LUT R0, R0, 0xfe, RZ, 0xc0, !PT ;  /* 0x000000fe00007812 */ /* 0x000fc800078ec0ff */
[----:B---3--:R-:W-:-:S04]  /*0080*/  LEA R7, R7, R0, 0x8 ;  /* 0x0000000007077211 */ /* 0x008fc800078e40ff */
[C---:B------:R-:W-:Y:S01]  /*0090*/  ISETP.GE.AND P0, PT, R7.reuse, 0x4b0, PT ;  /* 0x000004b00700780c */ /* 0x040fe20003f06270 */
[----:B------:R-:W-:-:S04]  /*00a0*/  IMAD.HI R0, R7, 0x1b4e81b5, RZ ;  /* 0x1b4e81b507007827 */ /* 0x000fc800078e02ff */
[----:B--2---:R-:W-:Y:S01]  /*00b0*/  IMAD.WIDE R2, R7, 0x4, R2 ;  /* 0x0000000407027825 */ /* 0x004fe200078e0202 */
[----:B------:R-:W-:-:S04]  /*00c0*/  SHF.R.U32.HI R9, RZ, 0x1f, R0 ;  /* 0x0000001fff097819 */ /* 0x000fc80000011600 */
[----:B------:R-:W-:-:S05]  /*00d0*/  LEA.HI.SX32 R0, R0, R9, 0x1b ;  /* 0x0000000900007211 */ /* 0x000fca00078fdaff */
[----:B------:R-:W-:Y:S01]  /*00e0*/  IMAD R9, R0, -0x12c, R7 ;  /* 0xfffffed400097824 */ /* 0x000fe200078e0207 */
[----:B------:R-:W-:-:S03]  /*00f0*/  CS2R R6, SRZ ;  /* 0x0000000000067805 */ /* 0x000fc6000001ff00 */
[----:B----4-:R-:W-:Y:S01]  /*0100*/  IMAD.WIDE R4, R9, 0x4, R4 ;  /* 0x0000000409047825 */ /* 0x010fe200078e0204 */
[----:B------:R-:W-:Y:S02]  /*0110*/  CS2R R8, SRZ ;  /* 0x0000000000087805 */ /* 0x000fe4000001ff00 */
[----:B------:R-:W2:Y:S04]  /*0120*/  @!P0 LDG.E.64 R6, desc[UR4][R2.64] ;  /* 0x0000000402068981 */ /* 0x000ea8000c1e1b00 */
[----:B------:R-:W2:Y:S02]  /*0130*/  @!P0 LDG.E.EL.64 R8, desc[UR4][R4.64] ;  /* 0x0000000404088981 */ /* 0x000ea4000c2e1b00 */
[----:B--2---:R-:W-:Y:S01]  /*0140*/  FADD R6, R8, R6 ;  /* 0x0000000608067221 */ /* 0x004fe20000000000 */
[----:B------:R-:W-:Y:S01]  /*0150*/  FADD R7, R9, R7 ;  /* 0x0000000709077221 */ /* 0x000fe20000000000 */
[----:B------:R-:W-:Y:S06]  /*0160*/  @P0 EXIT ;  /* 0x000000000000094d */ /* 0x000fec0003800000 */
[----:B------:R-:W-:Y:S01]  /*0170*/  STG.E.64 desc[UR4][R2.64], R6 ;  /* 0x0000000602007986 */ /* 0x000fe2000c101b04 */
[----:B------:R-:W-:Y:S05]  /*0180*/  EXIT ;  /* 0x000000000000794d */ /* 0x000fea0003800000 */
.L_x_0:
[----:B------:R-:W-:-:S00]  /*0190*/  BRA `(.L_x_0) ;  /* 0xfffffffc00fc7947 */ /* 0x000fc0000383ffff */
[----:B------:R-:W-:-:S00]  /*01a0*/  NOP ;  /* 0x0000000000007918 */ /* 0x000fc00000000000 */
        /* <DEDUP_REMOVED lines=13> */
.L_x_1:


//--------------------- .nv.constant0.triton_poi_fused_convolution_23 --------------------------
	.section	.nv.constant0.triton_poi_fused_convolution_23,"a",@progbits
	.sectionflags	@""
	.align	4
.nv.constant0.triton_poi_fused_convolution_23:
	.zero		548
